	.headerflags	@"EF_CUDA_TEXMODE_UNIFIED EF_CUDA_64BIT_ADDRESS EF_CUDA_ACCELERATORS EF_CUDA_SM90 EF_CUDA_VIRTUAL_SM(EF_CUDA_SM90)"
	.elftype	@"ET_EXEC"


//--------------------- .nv.info                  --------------------------
	.section	.nv.info,"",@"SHT_CUDA_INFO"
	.align	4


	//----- nvinfo : EIATTR_REGCOUNT
	.align		4
        /*0000*/ 	.byte	0x04, 0x2f
        /*0002*/ 	.short	(.L_2 - .L_1)
	.align		4
.L_1:
        /*0004*/ 	.word	index@(triton_poi_fused_abs_add_clamp_floor_mul_rsub_sub_0)
        /*0008*/ 	.word	0x0000001a


	//----- nvinfo : EIATTR_MIN_STACK_SIZE
	.align		4
.L_2:
        /*000c*/ 	.byte	0x04, 0x12
        /*000e*/ 	.short	(.L_4 - .L_3)
	.align		4
.L_3:
        /*0010*/ 	.word	index@(triton_poi_fused_abs_add_clamp_floor_mul_rsub_sub_0)
        /*0014*/ 	.word	0x00000000


	//----- nvinfo : EIATTR_FRAME_SIZE
	.align		4
.L_4:
        /*0018*/ 	.byte	0x04, 0x11
        /*001a*/ 	.short	(.L_6 - .L_5)
	.align		4
.L_5:
        /*001c*/ 	.word	index@(triton_poi_fused_abs_add_clamp_floor_mul_rsub_sub_0)
        /*0020*/ 	.word	0x00000000


	//----- nvinfo : EIATTR_MIN_STACK_SIZE
	.align		4
.L_6:
        /*0024*/ 	.byte	0x04, 0x12
        /*0026*/ 	.short	(.L_8 - .L_7)
	.align		4
.L_7:
        /*0028*/ 	.word	index@(triton_poi_fused_abs_add_clamp_floor_mul_rsub_sub_0)
        /*002c*/ 	.word	0x00000000
.L_8:


//--------------------- .nv.info.triton_poi_fused_abs_add_clamp_floor_mul_rsub_sub_0 --------------------------
	.section	.nv.info.triton_poi_fused_abs_add_clamp_floor_mul_rsub_sub_0,"",@"SHT_CUDA_INFO"
	.sectionflags	@""
	.align	4


	//----- nvinfo : EIATTR_CUDA_API_VERSION
	.align		4
        /*0000*/ 	.byte	0x04, 0x37
        /*0002*/ 	.short	(.L_10 - .L_9)
.L_9:
        /*0004*/ 	.word	0x0000007c


	//----- nvinfo : EIATTR_KPARAM_INFO
	.align		4
.L_10:
        /*0008*/ 	.byte	0x04, 0x17
        /*000a*/ 	.short	(.L_12 - .L_11)
.L_11:
        /*000c*/ 	.word	0x00000000
        /*0010*/ 	.short	0x0006
        /*0012*/ 	.short	0x0030
        /*0014*/ 	.byte	0x00, 0xf0, 0x11, 0x00


	//----- nvinfo : EIATTR_KPARAM_INFO
	.align		4
.L_12:
        /*0018*/ 	.byte	0x04, 0x17
        /*001a*/ 	.short	(.L_14 - .L_13)
.L_13:
        /*001c*/ 	.word	0x00000000
        /*0020*/ 	.short	0x0005
        /*0022*/ 	.short	0x0028
        /*0024*/ 	.byte	0x00, 0xf4, 0x21, 0x00


	//----- nvinfo : EIATTR_KPARAM_INFO
	.align		4
.L_14:
        /*0028*/ 	.byte	0x04, 0x17
        /*002a*/ 	.short	(.L_16 - .L_15)
.L_15:
        /*002c*/ 	.word	0x00000000
        /*0030*/ 	.short	0x0004
        /*0032*/ 	.short	0x0020
        /*0034*/ 	.byte	0x00, 0xf4, 0x21, 0x00


	//----- nvinfo : EIATTR_KPARAM_INFO
	.align		4
.L_16:
        /*0038*/ 	.byte	0x04, 0x17
        /*003a*/ 	.short	(.L_18 - .L_17)
.L_17:
        /*003c*/ 	.word	0x00000000
        /*0040*/ 	.short	0x0003
        /*0042*/ 	.short	0x0018
        /*0044*/ 	.byte	0x00, 0xf4, 0x21, 0x00


	//----- nvinfo : EIATTR_KPARAM_INFO
	.align		4
.L_18:
        /*0048*/ 	.byte	0x04, 0x17
        /*004a*/ 	.short	(.L_20 - .L_19)
.L_19:
        /*004c*/ 	.word	0x00000000
        /*0050*/ 	.short	0x0002
        /*0052*/ 	.short	0x0010
        /*0054*/ 	.byte	0x00, 0xf4, 0x21, 0x00


	//----- nvinfo : EIATTR_KPARAM_INFO
	.align		4
.L_20:
        /*0058*/ 	.byte	0x04, 0x17
        /*005a*/ 	.short	(.L_22 - .L_21)
.L_21:
        /*005c*/ 	.word	0x00000000
        /*0060*/ 	.short	0x0001
        /*0062*/ 	.short	0x0008
        /*0064*/ 	.byte	0x00, 0xf4, 0x21, 0x00


	//----- nvinfo : EIATTR_KPARAM_INFO
	.align		4
.L_22:
        /*0068*/ 	.byte	0x04, 0x17
        /*006a*/ 	.short	(.L_24 - .L_23)
.L_23:
        /*006c*/ 	.word	0x00000000
        /*0070*/ 	.short	0x0000
        /*0072*/ 	.short	0x0000
        /*0074*/ 	.byte	0x00, 0xf4, 0x21, 0x00


	//----- nvinfo : EIATTR_SPARSE_MMA_MASK
	.align		4
.L_24:
        /*0078*/ 	.byte	0x03, 0x50
        /*007a*/ 	.short	0x0000


	//----- nvinfo : EIATTR_MAXREG_COUNT
	.align		4
        /*007c*/ 	.byte	0x03, 0x1b
        /*007e*/ 	.short	0x00ff


	//----- nvinfo : EIATTR_EXIT_INSTR_OFFSETS
	.align		4
        /*0080*/ 	.byte	0x04, 0x1c
        /*0082*/ 	.short	(.L_26 - .L_25)


	//   ....[0]....
.L_25:
        /*0084*/ 	.word	0x00000730


	//   ....[1]....
        /*0088*/ 	.word	0x00000750


	//----- nvinfo : EIATTR_REQNTID
	.align		4
.L_26:
        /*008c*/ 	.byte	0x04, 0x10
        /*008e*/ 	.short	(.L_28 - .L_27)
.L_27:
        /*0090*/ 	.word	0x00000020
        /*0094*/ 	.word	0x00000001
        /*0098*/ 	.word	0x00000001


	//----- nvinfo : EIATTR_CBANK_PARAM_SIZE
	.align		4
.L_28:
        /*009c*/ 	.byte	0x03, 0x19
        /*009e*/ 	.short	0x0034


	//----- nvinfo : EIATTR_PARAM_CBANK
	.align		4
        /*00a0*/ 	.byte	0x04, 0x0a
        /*00a2*/ 	.short	(.L_30 - .L_29)
	.align		4
.L_29:
        /*00a4*/ 	.word	index@(.nv.constant0.triton_poi_fused_abs_add_clamp_floor_mul_rsub_sub_0)
        /*00a8*/ 	.short	0x0210
        /*00aa*/ 	.short	0x0034


	//----- nvinfo : EIATTR_SW_WAR
	.align		4
.L_30:
        /*00ac*/ 	.byte	0x04, 0x36
        /*00ae*/ 	.short	(.L_32 - .L_31)
.L_31:
        /*00b0*/ 	.word	0x00000008
.L_32:


//--------------------- .nv.callgraph             --------------------------
	.section	.nv.callgraph,"",@"SHT_CUDA_CALLGRAPH"
	.align	4
	.sectionentsize	8
	.align		4
        /*0000*/ 	.word	0x00000000
	.align		4
        /*0004*/ 	.word	0xffffffff
	.align		4
        /*0008*/ 	.word	0x00000000
	.align		4
        /*000c*/ 	.word	0xfffffffe
	.align		4
        /*0010*/ 	.word	0x00000000
	.align		4
        /*0014*/ 	.word	0xfffffffd
	.align		4
        /*0018*/ 	.word	0x00000000
	.align		4
        /*001c*/ 	.word	0xfffffffc


//--------------------- .nv.constant4             --------------------------
	.section	.nv.constant4,"a",@progbits
	.align	8
	.align		8
.nv.constant4:
        /*0000*/ 	.dword	_$_str


//--------------------- .text.triton_poi_fused_abs_add_clamp_floor_mul_rsub_sub_0 --------------------------
	.section	.text.triton_poi_fused_abs_add_clamp_floor_mul_rsub_sub_0,"ax",@progbits
	.align	128
        .global         triton_poi_fused_abs_add_clamp_floor_mul_rsub_sub_0
        .type           triton_poi_fused_abs_add_clamp_floor_mul_rsub_sub_0,@function
        .size           triton_poi_fused_abs_add_clamp_floor_mul_rsub_sub_0,(.L_x_1 - triton_poi_fused_abs_add_clamp_floor_mul_rsub_sub_0)
        .other          triton_poi_fused_abs_add_clamp_floor_mul_rsub_sub_0,@"STO_CUDA_ENTRY STV_DEFAULT"
triton_poi_fused_abs_add_clamp_floor_mul_rsub_sub_0:
.text.triton_poi_fused_abs_add_clamp_floor_mul_rsub_sub_0:
[----:B------:R-:W0:Y:S02]  /*0000*/  LDC R1, c[0x0][0x28] ;  /* 0x00000a00ff017b82 */ /* 0x000e240000000800 */
[----:B------:R-:W1:Y:S01]  /*0010*/  S2R R0, SR_TID.X ;  /* 0x0000000000007919 */ /* 0x000e620000002100 */
[----:B------:R-:W2:Y:S01]  /*0020*/  LDC.64 R2, c[0x0][0x218] ;  /* 0x00008600ff027b82 */ /* 0x000ea20000000a00 */
[----:B------:R-:W-:Y:S02]  /*0030*/  CS2R R10, SRZ ;  /* 0x00000000000a7805 */ /* 0x000fe4000001ff00 */
[----:B------:R-:W-:Y:S01]  /*0040*/  CS2R R12, SRZ ;  /* 0x00000000000c7805 */ /* 0x000fe2000001ff00 */
[----:B------:R-:W3:Y:S01]  /*0050*/  S2R R5, SR_CTAID.X ;  /* 0x0000000000057919 */ /* 0x000ee20000002500 */
[----:B------:R-:W-:-:S03]  /*0060*/  ULDC.64 UR4, c[0x0][0x208] ;  /* 0x0000820000047ab9 */ /* 0x000fc60000000a00 */
[----:B------:R-:W4:Y:S01]  /*0070*/  LDC.64 R6, c[0x0][0x210] ;  /* 0x00008400ff067b82 */ /* 0x000f220000000a00 */
[----:B-1----:R-:W-:-:S05]  /*0080*/  IMAD.SHL.U32 R0, R0, 0x2, RZ ;  /* 0x0000000200007824 */ /* 0x002fca00078e00ff */
[----:B------:R-:W-:-:S05]  /*0090*/  LOP3.LUT R0, R0, 0x3e, RZ, 0xc0, !PT ;  /* 0x0000003e00007812 */ /* 0x000fca00078ec0ff */
[----:B---3--:R-:W-:-:S05]  /*00a0*/  IMAD R0, R5, 0x40, R0 ;  /* 0x0000004005007824 */ /* 0x008fca00078e0200 */
[----:B------:R-:W-:Y:S02]  /*00b0*/  SHF.R.S32.HI R5, RZ, 0x1f, R0 ;  /* 0x0000001fff057819 */ /* 0x000fe40000011400 */
[----:B------:R-:W-:Y:S02]  /*00c0*/  ISETP.GE.AND P0, PT, R0, 0x40, PT ;  /* 0x000000400000780c */ /* 0x000fe40003f06270 */
[----:B------:R-:W-:-:S04]  /*00d0*/  LEA.HI R5, R5, R0, RZ, 0x4 ;  /* 0x0000000005057211 */ /* 0x000fc800078f20ff */
[----:B------:R-:W-:Y:S02]  /*00e0*/  LOP3.LUT R9, R5, 0xfffffff0, RZ, 0xc0, !PT ;  /* 0xfffffff005097812 */ /* 0x000fe400078ec0ff */
[----:B------:R-:W-:-:S03]  /*00f0*/  SHF.R.S32.HI R8, RZ, 0x4, R5 ;  /* 0x00000004ff087819 */ /* 0x000fc60000011405 */
[----:B------:R-:W-:Y:S02]  /*0100*/  IMAD.IADD R9, R0, 0x1, -R9 ;  /* 0x0000000100097824 */ /* 0x000fe400078e0a09 */
[----:B------:R-:W-:Y:S02]  /*0110*/  IMAD.SHL.U32 R5, R8, 0x20, RZ ;  /* 0x0000002008057824 */ /* 0x000fe400078e00ff */
[----:B--2---:R-:W-:-:S04]  /*0120*/  IMAD.WIDE R2, R9, 0x4, R2 ;  /* 0x0000000409027825 */ /* 0x004fc800078e0202 */
[----:B------:R-:W-:-:S04]  /*0130*/  IMAD.WIDE R4, R5, 0x4, R2 ;  /* 0x0000000405047825 */ /* 0x000fc800078e0202 */
[----:B----4-:R-:W-:Y:S01]  /*0140*/  IMAD.WIDE R2, R9, 0x4, R6 ;  /* 0x0000000409027825 */ /* 0x010fe200078e0206 */
[----:B------:R-:W2:Y:S01]  /*0150*/  @!P0 LDG.E.64 R12, desc[UR4][R4.64+0x40] ;  /* 0x00004004040c8981 */ /* 0x000ea2000c1e1b00 */
[----:B------:R-:W-:Y:S02]  /*0160*/  CS2R R6, SRZ ;  /* 0x0000000000067805 */ /* 0x000fe4000001ff00 */
[----:B------:R-:W-:Y:S01]  /*0170*/  CS2R R14, SRZ ;  /* 0x00000000000e7805 */ /* 0x000fe2000001ff00 */
[----:B------:R-:W2:Y:S04]  /*0180*/  @!P0 LDG.E.64 R10, desc[UR4][R2.64+0x40] ;  /* 0x00004004020a8981 */ /* 0x000ea8000c1e1b00 */
[----:B------:R1:W3:Y:S04]  /*0190*/  @!P0 LDG.E.64 R6, desc[UR4][R2.64] ;  /* 0x0000000402068981 */ /* 0x0002e8000c1e1b00 */
[----:B------:R-:W3:Y:S01]  /*01a0*/  @!P0 LDG.E.64 R14, desc[UR4][R4.64] ;  /* 0x00000004040e8981 */ /* 0x000ee2000c1e1b00 */
[----:B------:R-:W-:Y:S01]  /*01b0*/  IMAD R21, R8, 0x40, R9 ;  /* 0x0000004008157824 */ /* 0x000fe200078e0209 */
[----:B-1----:R-:W1:Y:S03]  /*01c0*/  LDC.64 R2, c[0x0][0x220] ;  /* 0x00008800ff027b82 */ /* 0x002e660000000a00 */
[----:B-1----:R-:W-:-:S04]  /*01d0*/  IMAD.WIDE R2, R21, 0x4, R2 ;  /* 0x0000000415027825 */ /* 0x002fc800078e0202 */
[----:B--2---:R-:W-:Y:S01]  /*01e0*/  FADD R10, R12, R10 ;  /* 0x0000000a0c0a7221 */ /* 0x004fe20000000000 */
[----:B------:R-:W-:-:S03]  /*01f0*/  FADD R13, R13, R11 ;  /* 0x0000000b0d0d7221 */ /* 0x000fc60000000000 */
[----:B------:R-:W1:Y:S01]  /*0200*/  FRND.FTZ.FLOOR R0, R10 ;  /* 0x0000000a00007307 */ /* 0x000e620000215000 */
[----:B---3--:R-:W-:Y:S01]  /*0210*/  FADD R14, R14, R6 ;  /* 0x000000060e0e7221 */ /* 0x008fe20000000000 */
[----:B------:R-:W-:-:S06]  /*0220*/  FADD R15, R15, R7 ;  /* 0x000000070f0f7221 */ /* 0x000fcc0000000000 */
[----:B------:R-:W2:Y:S08]  /*0230*/  FRND.FTZ.FLOOR R11, R13 ;  /* 0x0000000d000b7307 */ /* 0x000eb00000215000 */
[----:B------:R-:W3:Y:S01]  /*0240*/  FRND.FTZ.FLOOR R6, R14 ;  /* 0x0000000e00067307 */ /* 0x000ee20000215000 */
[----:B-1----:R-:W-:-:S07]  /*0250*/  FADD R5, R0, 1 ;  /* 0x3f80000000057421 */ /* 0x002fce0000000000 */
[----:B------:R-:W1:Y:S01]  /*0260*/  FRND.FTZ.FLOOR R7, R15 ;  /* 0x0000000f00077307 */ /* 0x000e620000215000 */
[----:B------:R-:W-:Y:S01]  /*0270*/  FSETP.GTU.AND P2, PT, R5, RZ, PT ;  /* 0x000000ff0500720b */ /* 0x000fe20003f4c000 */
[----:B--2---:R-:W-:Y:S01]  /*0280*/  FADD R9, R11, 1 ;  /* 0x3f8000000b097421 */ /* 0x004fe20000000000 */
[----:B------:R-:W-:Y:S02]  /*0290*/  FSETP.GTU.AND P4, PT, R0, RZ, PT ;  /* 0x000000ff0000720b */ /* 0x000fe40003f8c000 */
[----:B------:R-:W-:Y:S02]  /*02a0*/  FSEL R5, R5, RZ, P2 ;  /* 0x000000ff05057208 */ /* 0x000fe40001000000 */
[C---:B---3--:R-:W-:Y:S01]  /*02b0*/  FSETP.GTU.AND P1, PT, R6.reuse, RZ, PT ;  /* 0x000000ff0600720b */ /* 0x048fe20003f2c000 */
[C---:B------:R-:W-:Y:S01]  /*02c0*/  FADD R4, R6.reuse, 1 ;  /* 0x3f80000006047421 */ /* 0x040fe20000000000 */
[----:B------:R-:W-:Y:S02]  /*02d0*/  FSETP.GTU.AND P2, PT, R9, RZ, PT ;  /* 0x000000ff0900720b */ /* 0x000fe40003f4c000 */
[----:B------:R-:W-:-:S02]  /*02e0*/  FSEL R17, R6, RZ, P1 ;  /* 0x000000ff06117208 */ /* 0x000fc40000800000 */
[----:B------:R-:W-:Y:S01]  /*02f0*/  FSEL R19, R0, RZ, P4 ;  /* 0x000000ff00137208 */ /* 0x000fe20002000000 */
[----:B-1----:R-:W-:Y:S01]  /*0300*/  FADD R8, R7, 1 ;  /* 0x3f80000007087421 */ /* 0x002fe20000000000 */
[----:B------:R-:W-:Y:S02]  /*0310*/  FSETP.GEU.AND P1, PT, R5, 3, PT ;  /* 0x404000000500780b */ /* 0x000fe40003f2e000 */
[----:B------:R-:W-:Y:S02]  /*0320*/  FSETP.GTU.AND P3, PT, R11, RZ, PT ;  /* 0x000000ff0b00720b */ /* 0x000fe40003f6c000 */
[----:B------:R-:W-:Y:S02]  /*0330*/  FSEL R6, R9, RZ, P2 ;  /* 0x000000ff09067208 */ /* 0x000fe40001000000 */
[----:B------:R-:W-:Y:S02]  /*0340*/  FSETP.GTU.AND P5, PT, R4, RZ, PT ;  /* 0x000000ff0400720b */ /* 0x000fe40003fac000 */
[----:B------:R-:W-:-:S02]  /*0350*/  FSETP.GTU.AND P4, PT, R8, RZ, PT ;  /* 0x000000ff0800720b */ /* 0x000fc40003f8c000 */
[----:B------:R-:W-:Y:S02]  /*0360*/  FSETP.GEU.AND P2, PT, R19, 3, PT ;  /* 0x404000001300780b */ /* 0x000fe40003f4e000 */
[----:B------:R-:W-:Y:S02]  /*0370*/  FSEL R16, R11, RZ, P3 ;  /* 0x000000ff0b107208 */ /* 0x000fe40001800000 */
[----:B------:R-:W-:Y:S02]  /*0380*/  FSETP.GTU.AND P6, PT, R7, RZ, PT ;  /* 0x000000ff0700720b */ /* 0x000fe40003fcc000 */
[----:B------:R-:W-:Y:S02]  /*0390*/  FSEL R11, R4, RZ, P5 ;  /* 0x000000ff040b7208 */ /* 0x000fe40002800000 */
[----:B------:R-:W-:Y:S02]  /*03a0*/  FSETP.GEU.AND P3, PT, R17, 3, PT ;  /* 0x404000001100780b */ /* 0x000fe40003f6e000 */
[----:B------:R-:W-:-:S02]  /*03b0*/  FSEL R0, R8, RZ, P4 ;  /* 0x000000ff08007208 */ /* 0x000fc40002000000 */
[----:B------:R-:W-:Y:S01]  /*03c0*/  FSETP.NAN.AND P4, PT, R5, R5, PT ;  /* 0x000000050500720b */ /* 0x000fe20003f88000 */
[----:B------:R-:W1:Y:S01]  /*03d0*/  LDC.64 R8, c[0x0][0x228] ;  /* 0x00008a00ff087b82 */ /* 0x000e620000000a00 */
[----:B------:R-:W-:Y:S02]  /*03e0*/  FSETP.GEU.AND P5, PT, R6, 3, PT ;  /* 0x404000000600780b */ /* 0x000fe40003fae000 */
[----:B------:R-:W-:Y:S02]  /*03f0*/  FSEL R12, R7, RZ, P6 ;  /* 0x000000ff070c7208 */ /* 0x000fe40003000000 */
[----:B------:R-:W-:Y:S02]  /*0400*/  FSETP.NAN.AND P6, PT, R19, R19, PT ;  /* 0x000000131300720b */ /* 0x000fe40003fc8000 */
[----:B------:R-:W-:Y:S02]  /*0410*/  @P1 FSEL R5, R5, 3, P4 ;  /* 0x4040000005051808 */ /* 0x000fe40002000000 */
[----:B------:R-:W-:-:S02]  /*0420*/  FSETP.GEU.AND P1, PT, R16, 3, PT ;  /* 0x404000001000780b */ /* 0x000fc40003f2e000 */
[----:B------:R-:W-:Y:S02]  /*0430*/  FSETP.NAN.AND P4, PT, R17, R17, PT ;  /* 0x000000111100720b */ /* 0x000fe40003f88000 */
[----:B------:R-:W-:Y:S02]  /*0440*/  @P2 FSEL R19, R19, 3, P6 ;  /* 0x4040000013132808 */ /* 0x000fe40003000000 */
[----:B------:R-:W-:Y:S02]  /*0450*/  FSETP.NAN.AND P6, PT, R6, R6, PT ;  /* 0x000000060600720b */ /* 0x000fe40003fc8000 */
[----:B------:R-:W-:Y:S02]  /*0460*/  @P3 FSEL R17, R17, 3, P4 ;  /* 0x4040000011113808 */ /* 0x000fe40002000000 */
[----:B------:R-:W-:Y:S02]  /*0470*/  FSETP.GEU.AND P2, PT, R11, 3, PT ;  /* 0x404000000b00780b */ /* 0x000fe40003f4e000 */
[----:B------:R-:W-:-:S02]  /*0480*/  FSETP.GEU.AND P4, PT, R0, 3, PT ;  /* 0x404000000000780b */ /* 0x000fc40003f8e000 */
[----:B------:R-:W-:Y:S01]  /*0490*/  @P5 FSEL R6, R6, 3, P6 ;  /* 0x4040000006065808 */ /* 0x000fe20003000000 */
[----:B------:R-:W-:Y:S01]  /*04a0*/  FADD R19, R10, -R19 ;  /* 0x800000130a137221 */ /* 0x000fe20000000000 */
[----:B------:R-:W-:Y:S02]  /*04b0*/  FSETP.GEU.AND P3, PT, R12, 3, PT ;  /* 0x404000000c00780b */ /* 0x000fe40003f6e000 */
[----:B------:R-:W-:Y:S01]  /*04c0*/  FSETP.NAN.AND P6, PT, R16, R16, PT ;  /* 0x000000101000720b */ /* 0x000fe20003fc8000 */
[----:B------:R-:W-:Y:S02]  /*04d0*/  FADD R10, R10, -R5 ;  /* 0x800000050a0a7221 */ /* 0x000fe40000000000 */
[----:B------:R-:W2:Y:S01]  /*04e0*/  LDC.64 R4, c[0x0][0x230] ;  /* 0x00008c00ff047b82 */ /* 0x000ea20000000a00 */
[----:B------:R-:W-:Y:S02]  /*04f0*/  @P1 FSEL R16, R16, 3, P6 ;  /* 0x4040000010101808 */ /* 0x000fe40003000000 */
[----:B------:R-:W-:-:S02]  /*0500*/  FSETP.NAN.AND P5, PT, R11, R11, PT ;  /* 0x0000000b0b00720b */ /* 0x000fc40003fa8000 */
[----:B------:R-:W-:Y:S01]  /*0510*/  FSETP.NAN.AND P1, PT, R0, R0, PT ;  /* 0x000000000000720b */ /* 0x000fe20003f28000 */
[C---:B------:R-:W-:Y:S01]  /*0520*/  FADD R16, R13.reuse, -R16 ;  /* 0x800000100d107221 */ /* 0x040fe20000000000 */
[----:B------:R-:W-:Y:S01]  /*0530*/  FSETP.NAN.AND P6, PT, R12, R12, PT ;  /* 0x0000000c0c00720b */ /* 0x000fe20003fc8000 */
[----:B------:R-:W-:Y:S01]  /*0540*/  FADD R13, R13, -R6 ;  /* 0x800000060d0d7221 */ /* 0x000fe20000000000 */
[----:B------:R-:W-:Y:S01]  /*0550*/  @P2 FSEL R11, R11, 3, P5 ;  /* 0x404000000b0b2808 */ /* 0x000fe20002800000 */
[----:B------:R-:W3:Y:S01]  /*0560*/  LDC.64 R6, c[0x0][0x238] ;  /* 0x00008e00ff067b82 */ /* 0x000ee20000000a00 */
[----:B------:R-:W-:Y:S02]  /*0570*/  @P4 FSEL R0, R0, 3, P1 ;  /* 0x4040000000004808 */ /* 0x000fe40000800000 */
[----:B------:R-:W-:Y:S01]  /*0580*/  @P3 FSEL R12, R12, 3, P6 ;  /* 0x404000000c0c3808 */ /* 0x000fe20003000000 */
[C---:B------:R-:W-:Y:S01]  /*0590*/  FADD R17, R14.reuse, -R17 ;  /* 0x800000110e117221 */ /* 0x040fe20000000000 */
[----:B------:R-:W-:Y:S01]  /*05a0*/  FADD R11, R14, -R11 ;  /* 0x8000000b0e0b7221 */ /* 0x000fe20000000000 */
[----:B------:R-:W-:-:S02]  /*05b0*/  FADD R0, R15, -R0 ;  /* 0x800000000f007221 */ /* 0x000fc40000000000 */
[----:B------:R-:W-:Y:S01]  /*05c0*/  FADD R14, R15, -R12 ;  /* 0x8000000c0f0e7221 */ /* 0x000fe20000000000 */
[----:B------:R-:W-:Y:S01]  /*05d0*/  FADD R17, -|R17|, 1 ;  /* 0x3f80000011117421 */ /* 0x000fe20000000300 */
[----:B------:R-:W-:Y:S01]  /*05e0*/  FADD R10, -|R10|, 1 ;  /* 0x3f8000000a0a7421 */ /* 0x000fe20000000300 */
[----:B------:R-:W-:Y:S01]  /*05f0*/  FADD R11, -|R11|, 1 ;  /* 0x3f8000000b0b7421 */ /* 0x000fe20000000300 */
[----:B------:R-:W-:Y:S01]  /*0600*/  FADD R13, -|R13|, 1 ;  /* 0x3f8000000d0d7421 */ /* 0x000fe20000000300 */
[----:B------:R-:W-:Y:S01]  /*0610*/  FADD R0, -|R0|, 1 ;  /* 0x3f80000000007421 */ /* 0x000fe20000000300 */
[----:B------:R-:W-:Y:S01]  /*0620*/  FADD R12, -|R19|, 1 ;  /* 0x3f800000130c7421 */ /* 0x000fe20000000300 */
[----:B------:R-:W-:Y:S01]  /*0630*/  FADD R14, -|R14|, 1 ;  /* 0x3f8000000e0e7421 */ /* 0x000fe20000000300 */
[----:B------:R-:W-:Y:S01]  /*0640*/  FADD R15, -|R16|, 1 ;  /* 0x3f800000100f7421 */ /* 0x000fe20000000300 */
[C---:B------:R-:W-:Y:S01]  /*0650*/  FMUL R18, R10.reuse, R11 ;  /* 0x0000000b0a127220 */ /* 0x040fe20000400000 */
[----:B------:R-:W-:Y:S01]  /*0660*/  FMUL R22, R10, R17 ;  /* 0x000000110a167220 */ /* 0x000fe20000400000 */
[----:B------:R-:W-:Y:S01]  /*0670*/  FMUL R19, R13, R0 ;  /* 0x000000000d137220 */ /* 0x000fe20000400000 */
[----:B-1----:R-:W-:-:S04]  /*0680*/  IMAD.WIDE R8, R21, 0x4, R8 ;  /* 0x0000000415087825 */ /* 0x002fc800078e0208 */
[----:B------:R-:W-:Y:S01]  /*0690*/  FMUL R23, R13, R14 ;  /* 0x0000000e0d177220 */ /* 0x000fe20000400000 */
[----:B------:R-:W-:Y:S01]  /*06a0*/  FMUL R10, R11, R12 ;  /* 0x0000000c0b0a7220 */ /* 0x000fe20000400000 */
[----:B------:R-:W-:Y:S01]  /*06b0*/  FMUL R11, R0, R15 ;  /* 0x0000000f000b7220 */ /* 0x000fe20000400000 */
[C---:B--2---:R-:W-:Y:S01]  /*06c0*/  IMAD.WIDE R4, R21.reuse, 0x4, R4 ;  /* 0x0000000415047825 */ /* 0x044fe200078e0204 */
[----:B------:R1:W-:Y:S04]  /*06d0*/  @!P0 STG.E.64 desc[UR4][R2.64], R18 ;  /* 0x0000001202008986 */ /* 0x0003e8000c101b04 */
[----:B------:R1:W-:Y:S01]  /*06e0*/  @!P0 STG.E.64 desc[UR4][R8.64], R22 ;  /* 0x0000001608008986 */ /* 0x0003e2000c101b04 */
[----:B---3--:R-:W-:-:S03]  /*06f0*/  IMAD.WIDE R6, R21, 0x4, R6 ;  /* 0x0000000415067825 */ /* 0x008fc600078e0206 */
[----:B------:R1:W-:Y:S01]  /*0700*/  @!P0 STG.E.64 desc[UR4][R4.64], R10 ;  /* 0x0000000a04008986 */ /* 0x0003e2000c101b04 */
[----:B------:R-:W-:Y:S01]  /*0710*/  FMUL R12, R12, R17 ;  /* 0x000000110c0c7220 */ /* 0x000fe20000400000 */
[----:B------:R-:W-:Y:S01]  /*0720*/  FMUL R13, R15, R14 ;  /* 0x0000000e0f0d7220 */ /* 0x000fe20000400000 */
[----:B------:R-:W-:Y:S06]  /*0730*/  @P0 EXIT ;  /* 0x000000000000094d */ /* 0x000fec0003800000 */
[----:B------:R-:W-:Y:S01]  /*0740*/  STG.E.64 desc[UR4][R6.64], R12 ;  /* 0x0000000c06007986 */ /* 0x000fe2000c101b04 */
[----:B------:R-:W-:Y:S05]  /*0750*/  EXIT ;  /* 0x000000000000794d */ /* 0x000fea0003800000 */
.L_x_0:
[----:B------:R-:W-:-:S00]  /*0760*/  BRA `(.L_x_0) ;  /* 0xfffffffc00fc7947 */ /* 0x000fc0000383ffff */
[----:B------:R-:W-:-:S00]  /*0770*/  NOP ;  /* 0x0000000000007918 */ /* 0x000fc00000000000 */
        /* <DEDUP_REMOVED lines=8> */
.L_x_1:


//--------------------- .nv.global.init           --------------------------
	.section	.nv.global.init,"aw",@progbits
.nv.global.init:
	.type		_$_str,@object
	.size		_$_str,(.L_0 - _$_str)
_$_str:
        /*0000*/ 	.byte	0x5f, 0x5f, 0x43, 0x55, 0x44, 0x41, 0x5f, 0x46, 0x54, 0x5a, 0x00
.L_0:


//--------------------- .nv.constant0.triton_poi_fused_abs_add_clamp_floor_mul_rsub_sub_0 --------------------------
	.section	.nv.constant0.triton_poi_fused_abs_add_clamp_floor_mul_rsub_sub_0,"a",@progbits
	.sectionflags	@""
	.align	4
.nv.constant0.triton_poi_fused_abs_add_clamp_floor_mul_rsub_sub_0:
	.zero		580
